//
// Generated by NVIDIA NVVM Compiler
//
// Compiler Build ID: CL-36424714
// Cuda compilation tools, release 13.0, V13.0.88
// Based on NVVM 20.0.0
//

.version 9.0
.target sm_100
.address_size 64

	// .globl	_Z6kernelPii

.visible .entry _Z6kernelPii(
	.param .u64 .ptr .align 1 _Z6kernelPii_param_0,
	.param .u32 _Z6kernelPii_param_1
)
{
	.reg .pred 	%p<2>;
	.reg .b32 	%r<6>;
	.reg .b64 	%rd<5>;

	ld.param.u64 	%rd1, [_Z6kernelPii_param_0];
	ld.param.u32 	%r2, [_Z6kernelPii_param_1];
	mov.u32 	%r3, %tid.x;
	mov.u32 	%r4, %ctaid.x;
	mov.u32 	%r5, %ntid.x;
	mad.lo.s32 	%r1, %r4, %r5, %r3;
	setp.ge.s32 	%p1, %r1, %r2;
	@%p1 bra 	$L__BB0_2;
	cvta.to.global.u64 	%rd2, %rd1;
	mul.wide.s32 	%rd3, %r1, 4;
	add.s64 	%rd4, %rd2, %rd3;
	st.global.u32 	[%rd4], %r1;
$L__BB0_2:
	ret;

}


// ===== COMPILED SASS (sm_100) =====

	.target	sm_100

	.elftype	@"ET_EXEC"


//--------------------- .note.nv.tkinfo           --------------------------
	.section	.note.nv.tkinfo,"",@"SHT_NOTE"
	.sectionflags	@"SHF_NOTE_NV_TKINFO"
	.tkinfo
        /*0018*/ 	.word	0x00000002
        /*0030*/ 	.string	""
        /*0030*/ 	.string	"ptxas"
        /*0030*/ 	.string	"Cuda compilation tools, release 13.0, V13.0.88"
        /*0030*/ 	.string	"Build cuda_13.0.r13.0/compiler.36424714_0"
        /*0030*/ 	.string	"-arch sm_100 -m 64 "



//--------------------- .note.nv.cuinfo           --------------------------
	.section	.note.nv.cuinfo,"",@"SHT_NOTE"
	.sectionflags	@"SHF_NOTE_NV_CUINFO"
        /*0018*/ 	.short	0x0002
        /*001a*/ 	.short	0x0064
        /*001c*/ 	.short	0x0082
	.zero		2


//--------------------- .nv.info                  --------------------------
	.section	.nv.info,"",@"SHT_CUDA_INFO"
	.align	4


	//----- nvinfo : EIATTR_REGCOUNT
	.align		4
        /*0000*/ 	.byte	0x04, 0x2f
        /*0002*/ 	.short	(.L_1 - .L_0)
	.align		4
.L_0:
        /*0004*/ 	.word	index@(_Z6kernelPii)
        /*0008*/ 	.word	0x00000008


	//----- nvinfo : EIATTR_FRAME_SIZE
	.align		4
.L_1:
        /*000c*/ 	.byte	0x04, 0x11
        /*000e*/ 	.short	(.L_3 - .L_2)
	.align		4
.L_2:
        /*0010*/ 	.word	index@(_Z6kernelPii)
        /*0014*/ 	.word	0x00000000


	//----- nvinfo : EIATTR_MIN_STACK_SIZE
	.align		4
.L_3:
        /*0018*/ 	.byte	0x04, 0x12
        /*001a*/ 	.short	(.L_5 - .L_4)
	.align		4
.L_4:
        /*001c*/ 	.word	index@(_Z6kernelPii)
        /*0020*/ 	.word	0x00000000
.L_5:


//--------------------- .nv.compat                --------------------------
	.section	.nv.compat,"",@"SHT_CUDA_COMPAT_INFO"
	.align	4
        /*0000*/ 	.byte	0x02, 0x09, 0x00, 0x00, 0x02, 0x02, 0x01, 0x00, 0x02, 0x05, 0x05, 0x00, 0x03, 0x07, 0x01, 0x01
        /*0010*/ 	.byte	0x02, 0x03, 0x00, 0x00, 0x02, 0x06, 0x01, 0x00, 0x04, 0x0b, 0x08, 0x00, 0x09, 0x00, 0x00, 0x00
        /*0020*/ 	.byte	0x00, 0x00, 0x00, 0x00


//--------------------- .nv.info._Z6kernelPii     --------------------------
	.section	.nv.info._Z6kernelPii,"",@"SHT_CUDA_INFO"
	.sectionflags	@""
	.align	4


	//----- nvinfo : EIATTR_CUDA_API_VERSION
	.align		4
        /*0000*/ 	.byte	0x04, 0x37
        /*0002*/ 	.short	(.L_7 - .L_6)
.L_6:
        /*0004*/ 	.word	0x00000082


	//----- nvinfo : EIATTR_KPARAM_INFO
	.align		4
.L_7:
        /*0008*/ 	.byte	0x04, 0x17
        /*000a*/ 	.short	(.L_9 - .L_8)
.L_8:
        /*000c*/ 	.word	0x00000000
        /*0010*/ 	.short	0x0001
        /*0012*/ 	.short	0x0008
        /*0014*/ 	.byte	0x00, 0xf0, 0x11, 0x00


	//----- nvinfo : EIATTR_KPARAM_INFO
	.align		4
.L_9:
        /*0018*/ 	.byte	0x04, 0x17
        /*001a*/ 	.short	(.L_11 - .L_10)
.L_10:
        /*001c*/ 	.word	0x00000000
        /*0020*/ 	.short	0x0000
        /*0022*/ 	.short	0x0000
        /*0024*/ 	.byte	0x00, 0xf5, 0x21, 0x00


	//----- nvinfo : EIATTR_SPARSE_MMA_MASK
	.align		4
.L_11:
        /*0028*/ 	.byte	0x03, 0x50
        /*002a*/ 	.short	0x0000


	//----- nvinfo : EIATTR_MAXREG_COUNT
	.align		4
        /*002c*/ 	.byte	0x03, 0x1b
        /*002e*/ 	.short	0x00ff


	//----- nvinfo : EIATTR_MERCURY_ISA_VERSION
	.align		4
        /*0030*/ 	.byte	0x03, 0x5f
        /*0032*/ 	.short	0x0101


	//----- nvinfo : EIATTR_VRC_CTA_INIT_COUNT
	.align		4
        /*0034*/ 	.byte	0x02, 0x4a
	.zero		1
	.zero		1


	//----- nvinfo : EIATTR_EXIT_INSTR_OFFSETS
	.align		4
        /*0038*/ 	.byte	0x04, 0x1c
        /*003a*/ 	.short	(.L_13 - .L_12)


	//   ....[0]....
.L_12:
        /*003c*/ 	.word	0x00000070


	//   ....[1]....
        /*0040*/ 	.word	0x000000c0


	//----- nvinfo : EIATTR_CBANK_PARAM_SIZE
	.align		4
.L_13:
        /*0044*/ 	.byte	0x03, 0x19
        /*0046*/ 	.short	0x000c


	//----- nvinfo : EIATTR_PARAM_CBANK
	.align		4
        /*0048*/ 	.byte	0x04, 0x0a
        /*004a*/ 	.short	(.L_15 - .L_14)
	.align		4
.L_14:
        /*004c*/ 	.word	index@(.nv.constant0._Z6kernelPii)
        /*0050*/ 	.short	0x0380
        /*0052*/ 	.short	0x000c


	//----- nvinfo : EIATTR_SW_WAR
	.align		4
.L_15:
        /*0054*/ 	.byte	0x04, 0x36
        /*0056*/ 	.short	(.L_17 - .L_16)
.L_16:
        /*0058*/ 	.word	0x00000008
.L_17:


//--------------------- .nv.callgraph             --------------------------
	.section	.nv.callgraph,"",@"SHT_CUDA_CALLGRAPH"
	.align	4
	.sectionentsize	8
	.align		4
        /*0000*/ 	.word	0x00000000
	.align		4
        /*0004*/ 	.word	0xffffffff
	.align		4
        /*0008*/ 	.word	0x00000000
	.align		4
        /*000c*/ 	.word	0xfffffffe
	.align		4
        /*0010*/ 	.word	0x00000000
	.align		4
        /*0014*/ 	.word	0xfffffffd
	.align		4
        /*0018*/ 	.word	0x00000000
	.align		4
        /*001c*/ 	.word	0xfffffffc


//--------------------- .text._Z6kernelPii        --------------------------
	.section	.text._Z6kernelPii,"ax",@progbits
	.align	128
        .global         _Z6kernelPii
        .type           _Z6kernelPii,@function
        .size           _Z6kernelPii,(.L_x_1 - _Z6kernelPii)
        .other          _Z6kernelPii,@"STO_CUDA_ENTRY STV_DEFAULT"
_Z6kernelPii:
.text._Z6kernelPii:
[----:B------:R-:W-:Y:S01]  /*0000*/  LDC R1, c[0x0][0x37c] ;  /* 0x0000df00ff017b82 */ /* 0x000fe20000000800 */
[----:B------:R-:W0:Y:S07]  /*0010*/  S2R R5, SR_TID.X ;  /* 0x0000000000057919 */ /* 0x000e2e0000002100 */
[----:B------:R-:W0:Y:S01]  /*0020*/  S2UR UR4, SR_CTAID.X ;  /* 0x00000000000479c3 */ /* 0x000e220000002500 */
[----:B------:R-:W1:Y:S07]  /*0030*/  LDCU UR5, c[0x0][0x388] ;  /* 0x00007100ff0577ac */ /* 0x000e6e0008000800 */
[----:B------:R-:W0:Y:S02]  /*0040*/  LDC R0, c[0x0][0x360] ;  /* 0x0000d800ff007b82 */ /* 0x000e240000000800 */
[----:B0-----:R-:W-:-:S05]  /*0050*/  IMAD R5, R0, UR4, R5 ;  /* 0x0000000400057c24 */ /* 0x001fca000f8e0205 */
[----:B-1----:R-:W-:-:S13]  /*0060*/  ISETP.GE.AND P0, PT, R5, UR5, PT ;  /* 0x0000000505007c0c */ /* 0x002fda000bf06270 */
[----:B------:R-:W-:Y:S05]  /*0070*/  @P0 EXIT ;  /* 0x000000000000094d */ /* 0x000fea0003800000 */
[----:B------:R-:W0:Y:S01]  /*0080*/  LDC.64 R2, c[0x0][0x380] ;  /* 0x0000e000ff027b82 */ /* 0x000e220000000a00 */
[----:B------:R-:W1:Y:S01]  /*0090*/  LDCU.64 UR4, c[0x0][0x358] ;  /* 0x00006b00ff0477ac */ /* 0x000e620008000a00 */
[----:B0-----:R-:W-:-:S05]  /*00a0*/  IMAD.WIDE R2, R5, 0x4, R2 ;  /* 0x0000000405027825 */ /* 0x001fca00078e0202 */
[----:B-1----:R-:W-:Y:S01]  /*00b0*/  STG.E desc[UR4][R2.64], R5 ;  /* 0x0000000502007986 */ /* 0x002fe2000c101904 */
[----:B------:R-:W-:Y:S05]  /*00c0*/  EXIT ;  /* 0x000000000000794d */ /* 0x000fea0003800000 */
.L_x_0:
[----:B------:R-:W-:-:S00]  /*00d0*/  BRA `(.L_x_0) ;  /* 0xfffffffc00fc7947 */ /* 0x000fc0000383ffff */
[----:B------:R-:W-:-:S00]  /*00e0*/  NOP ;  /* 0x0000000000007918 */ /* 0x000fc00000000000 */
        /* <DEDUP_REMOVED lines=9> */
.L_x_1:


//--------------------- .nv.shared.reserved.0     --------------------------
	.section	.nv.shared.reserved.0,"aw",@nobits
	.weak		__nv_reservedSMEM_offset_0_alias
	.size		__nv_reservedSMEM_offset_0_alias, 0, 64
	.other		__nv_reservedSMEM_offset_0_alias,@"STO_CUDA_RESERVED_SHARED STV_DEFAULT"
__nv_reservedSMEM_offset_0_alias:
	.zero		0
	.zero		64


//--------------------- .nv.constant0._Z6kernelPii --------------------------
	.section	.nv.constant0._Z6kernelPii,"a",@progbits
	.sectionflags	@""
	.align	4
.nv.constant0._Z6kernelPii:
	.zero		908


//--------------------- SYMBOLS --------------------------

	.type		.nv.reservedSmem.offset0,@object
	.size		.nv.reservedSmem.offset0,0x4
